//
// Generated by NVIDIA NVVM Compiler
//
// Compiler Build ID: CL-36424714
// Cuda compilation tools, release 13.0, V13.0.88
// Based on NVVM 20.0.0
//

.version 9.0
.target sm_100
.address_size 64

	// .globl	_Z12convolKernelPfS_ii

.visible .entry _Z12convolKernelPfS_ii(
	.param .u64 .ptr .align 1 _Z12convolKernelPfS_ii_param_0,
	.param .u64 .ptr .align 1 _Z12convolKernelPfS_ii_param_1,
	.param .u32 _Z12convolKernelPfS_ii_param_2,
	.param .u32 _Z12convolKernelPfS_ii_param_3
)
{
	.reg .pred 	%p<12>;
	.reg .b32 	%r<22>;
	.reg .b32 	%f<55>;
	.reg .b64 	%rd<13>;

	ld.param.u64 	%rd6, [_Z12convolKernelPfS_ii_param_0];
	ld.param.u64 	%rd5, [_Z12convolKernelPfS_ii_param_1];
	ld.param.u32 	%r5, [_Z12convolKernelPfS_ii_param_2];
	ld.param.u32 	%r6, [_Z12convolKernelPfS_ii_param_3];
	cvta.to.global.u64 	%rd1, %rd6;
	mov.u32 	%r7, %ntid.x;
	mov.u32 	%r8, %ctaid.x;
	mov.u32 	%r9, %tid.x;
	mad.lo.s32 	%r1, %r7, %r8, %r9;
	mov.u32 	%r10, %ntid.y;
	mov.u32 	%r11, %ctaid.y;
	mov.u32 	%r12, %tid.y;
	mad.lo.s32 	%r2, %r10, %r11, %r12;
	setp.ge.s32 	%p1, %r2, %r5;
	setp.ge.s32 	%p2, %r1, %r6;
	or.pred  	%p3, %p1, %p2;
	@%p3 bra 	$L__BB0_16;
	add.s32 	%r13, %r5, -1;
	setp.ge.u32 	%p4, %r2, %r13;
	mov.f32 	%f45, 0f00000000;
	mov.f32 	%f46, %f45;
	@%p4 bra 	$L__BB0_6;
	mad.lo.s32 	%r14, %r6, %r2, %r6;
	add.s32 	%r15, %r14, %r1;
	mul.wide.s32 	%rd7, %r15, 4;
	add.s64 	%rd2, %rd1, %rd7;
	ld.global.f32 	%f29, [%rd2];
	add.f32 	%f46, %f29, 0f00000000;
	setp.lt.s32 	%p5, %r1, 1;
	mov.f32 	%f45, 0f3F800000;
	@%p5 bra 	$L__BB0_4;
	ld.global.f32 	%f31, [%rd2+-4];
	add.f32 	%f46, %f46, %f31;
	mov.f32 	%f45, 0f40000000;
$L__BB0_4:
	add.s32 	%r16, %r6, -1;
	setp.ge.s32 	%p6, %r1, %r16;
	@%p6 bra 	$L__BB0_6;
	ld.global.f32 	%f32, [%rd2+4];
	add.f32 	%f46, %f46, %f32;
	add.f32 	%f45, %f45, 0f3F800000;
$L__BB0_6:
	setp.lt.s32 	%p7, %r1, 1;
	mul.lo.s32 	%r3, %r6, %r2;
	add.s32 	%r17, %r1, %r3;
	add.s32 	%r18, %r17, -1;
	mul.wide.s32 	%rd8, %r18, 4;
	add.s64 	%rd3, %rd1, %rd8;
	@%p7 bra 	$L__BB0_8;
	ld.global.f32 	%f33, [%rd3];
	add.f32 	%f46, %f46, %f33;
	add.f32 	%f45, %f45, 0f3F800000;
$L__BB0_8:
	add.s32 	%r4, %r6, -1;
	setp.ge.s32 	%p8, %r1, %r4;
	@%p8 bra 	$L__BB0_10;
	ld.global.f32 	%f34, [%rd3+8];
	add.f32 	%f46, %f46, %f34;
	add.f32 	%f45, %f45, 0f3F800000;
$L__BB0_10:
	setp.eq.s32 	%p9, %r2, 0;
	@%p9 bra 	$L__BB0_15;
	setp.lt.s32 	%p10, %r1, 1;
	add.s32 	%r19, %r2, -1;
	mad.lo.s32 	%r20, %r6, %r19, %r1;
	mul.wide.s32 	%rd9, %r20, 4;
	add.s64 	%rd4, %rd1, %rd9;
	ld.global.f32 	%f35, [%rd4];
	add.f32 	%f46, %f46, %f35;
	add.f32 	%f45, %f45, 0f3F800000;
	@%p10 bra 	$L__BB0_13;
	ld.global.f32 	%f36, [%rd4+-4];
	add.f32 	%f46, %f46, %f36;
	add.f32 	%f45, %f45, 0f3F800000;
$L__BB0_13:
	setp.ge.s32 	%p11, %r1, %r4;
	@%p11 bra 	$L__BB0_15;
	ld.global.f32 	%f37, [%rd4+4];
	add.f32 	%f46, %f46, %f37;
	add.f32 	%f45, %f45, 0f3F800000;
$L__BB0_15:
	mul.f32 	%f38, %f45, 0f3F000000;
	add.s32 	%r21, %r3, %r1;
	ld.global.f32 	%f39, [%rd3+4];
	fma.rn.f32 	%f40, %f38, %f39, %f46;
	add.f32 	%f41, %f45, %f38;
	div.rn.f32 	%f42, %f40, %f41;
	cvta.to.global.u64 	%rd10, %rd5;
	mul.wide.s32 	%rd11, %r21, 4;
	add.s64 	%rd12, %rd10, %rd11;
	st.global.f32 	[%rd12], %f42;
$L__BB0_16:
	ret;

}


// ===== COMPILED SASS (sm_100) =====

	.target	sm_100

	.elftype	@"ET_EXEC"


//--------------------- .note.nv.tkinfo           --------------------------
	.section	.note.nv.tkinfo,"",@"SHT_NOTE"
	.sectionflags	@"SHF_NOTE_NV_TKINFO"
	.tkinfo
        /*0018*/ 	.word	0x00000002
        /*0030*/ 	.string	""
        /*0030*/ 	.string	"ptxas"
        /*0030*/ 	.string	"Cuda compilation tools, release 13.0, V13.0.88"
        /*0030*/ 	.string	"Build cuda_13.0.r13.0/compiler.36424714_0"
        /*0030*/ 	.string	"-arch sm_100 -m 64 "



//--------------------- .note.nv.cuinfo           --------------------------
	.section	.note.nv.cuinfo,"",@"SHT_NOTE"
	.sectionflags	@"SHF_NOTE_NV_CUINFO"
        /*0018*/ 	.short	0x0002
        /*001a*/ 	.short	0x0064
        /*001c*/ 	.short	0x0082
	.zero		2


//--------------------- .nv.info                  --------------------------
	.section	.nv.info,"",@"SHT_CUDA_INFO"
	.align	4


	//----- nvinfo : EIATTR_REGCOUNT
	.align		4
        /*0000*/ 	.byte	0x04, 0x2f
        /*0002*/ 	.short	(.L_1 - .L_0)
	.align		4
.L_0:
        /*0004*/ 	.word	index@(_Z12convolKernelPfS_ii)
        /*0008*/ 	.word	0x00000015


	//----- nvinfo : EIATTR_FRAME_SIZE
	.align		4
.L_1:
        /*000c*/ 	.byte	0x04, 0x11
        /*000e*/ 	.short	(.L_3 - .L_2)
	.align		4
.L_2:
        /*0010*/ 	.word	index@($__internal_0_$__cuda_sm3x_div_rn_noftz_f32_slowpath)
        /*0014*/ 	.word	0x00000000


	//----- nvinfo : EIATTR_FRAME_SIZE
	.align		4
.L_3:
        /*0018*/ 	.byte	0x04, 0x11
        /*001a*/ 	.short	(.L_5 - .L_4)
	.align		4
.L_4:
        /*001c*/ 	.word	index@(_Z12convolKernelPfS_ii)
        /*0020*/ 	.word	0x00000000


	//----- nvinfo : EIATTR_MIN_STACK_SIZE
	.align		4
.L_5:
        /*0024*/ 	.byte	0x04, 0x12
        /*0026*/ 	.short	(.L_7 - .L_6)
	.align		4
.L_6:
        /*0028*/ 	.word	index@(_Z12convolKernelPfS_ii)
        /*002c*/ 	.word	0x00000000
.L_7:


//--------------------- .nv.compat                --------------------------
	.section	.nv.compat,"",@"SHT_CUDA_COMPAT_INFO"
	.align	4
        /*0000*/ 	.byte	0x02, 0x09, 0x00, 0x00, 0x02, 0x02, 0x01, 0x00, 0x02, 0x05, 0x05, 0x00, 0x03, 0x07, 0x01, 0x01
        /*0010*/ 	.byte	0x02, 0x03, 0x00, 0x00, 0x02, 0x06, 0x01, 0x00, 0x04, 0x0b, 0x08, 0x00, 0x01, 0x00, 0x00, 0x00
        /*0020*/ 	.byte	0x00, 0x00, 0x00, 0x00


//--------------------- .nv.info._Z12convolKernelPfS_ii --------------------------
	.section	.nv.info._Z12convolKernelPfS_ii,"",@"SHT_CUDA_INFO"
	.sectionflags	@""
	.align	4


	//----- nvinfo : EIATTR_CUDA_API_VERSION
	.align		4
        /*0000*/ 	.byte	0x04, 0x37
        /*0002*/ 	.short	(.L_9 - .L_8)
.L_8:
        /*0004*/ 	.word	0x00000082


	//----- nvinfo : EIATTR_KPARAM_INFO
	.align		4
.L_9:
        /*0008*/ 	.byte	0x04, 0x17
        /*000a*/ 	.short	(.L_11 - .L_10)
.L_10:
        /*000c*/ 	.word	0x00000000
        /*0010*/ 	.short	0x0003
        /*0012*/ 	.short	0x0014
        /*0014*/ 	.byte	0x00, 0xf0, 0x11, 0x00


	//----- nvinfo : EIATTR_KPARAM_INFO
	.align		4
.L_11:
        /*0018*/ 	.byte	0x04, 0x17
        /*001a*/ 	.short	(.L_13 - .L_12)
.L_12:
        /*001c*/ 	.word	0x00000000
        /*0020*/ 	.short	0x0002
        /*0022*/ 	.short	0x0010
        /*0024*/ 	.byte	0x00, 0xf0, 0x11, 0x00


	//----- nvinfo : EIATTR_KPARAM_INFO
	.align		4
.L_13:
        /*0028*/ 	.byte	0x04, 0x17
        /*002a*/ 	.short	(.L_15 - .L_14)
.L_14:
        /*002c*/ 	.word	0x00000000
        /*0030*/ 	.short	0x0001
        /*0032*/ 	.short	0x0008
        /*0034*/ 	.byte	0x00, 0xf5, 0x21, 0x00


	//----- nvinfo : EIATTR_KPARAM_INFO
	.align		4
.L_15:
        /*0038*/ 	.byte	0x04, 0x17
        /*003a*/ 	.short	(.L_17 - .L_16)
.L_16:
        /*003c*/ 	.word	0x00000000
        /*0040*/ 	.short	0x0000
        /*0042*/ 	.short	0x0000
        /*0044*/ 	.byte	0x00, 0xf5, 0x21, 0x00


	//----- nvinfo : EIATTR_SPARSE_MMA_MASK
	.align		4
.L_17:
        /*0048*/ 	.byte	0x03, 0x50
        /*004a*/ 	.short	0x0000


	//----- nvinfo : EIATTR_MAXREG_COUNT
	.align		4
        /*004c*/ 	.byte	0x03, 0x1b
        /*004e*/ 	.short	0x00ff


	//----- nvinfo : EIATTR_MERCURY_ISA_VERSION
	.align		4
        /*0050*/ 	.byte	0x03, 0x5f
        /*0052*/ 	.short	0x0101


	//----- nvinfo : EIATTR_VRC_CTA_INIT_COUNT
	.align		4
        /*0054*/ 	.byte	0x02, 0x4a
	.zero		1
	.zero		1


	//----- nvinfo : EIATTR_EXIT_INSTR_OFFSETS
	.align		4
        /*0058*/ 	.byte	0x04, 0x1c
        /*005a*/ 	.short	(.L_19 - .L_18)


	//   ....[0]....
.L_18:
        /*005c*/ 	.word	0x000000c0


	//   ....[1]....
        /*0060*/ 	.word	0x00000560


	//----- nvinfo : EIATTR_CRS_STACK_SIZE
	.align		4
.L_19:
        /*0064*/ 	.byte	0x04, 0x1e
        /*0066*/ 	.short	(.L_21 - .L_20)
.L_20:
        /*0068*/ 	.word	0x00000000


	//----- nvinfo : EIATTR_CBANK_PARAM_SIZE
	.align		4
.L_21:
        /*006c*/ 	.byte	0x03, 0x19
        /*006e*/ 	.short	0x0018


	//----- nvinfo : EIATTR_PARAM_CBANK
	.align		4
        /*0070*/ 	.byte	0x04, 0x0a
        /*0072*/ 	.short	(.L_23 - .L_22)
	.align		4
.L_22:
        /*0074*/ 	.word	index@(.nv.constant0._Z12convolKernelPfS_ii)
        /*0078*/ 	.short	0x0380
        /*007a*/ 	.short	0x0018


	//----- nvinfo : EIATTR_SW_WAR
	.align		4
.L_23:
        /*007c*/ 	.byte	0x04, 0x36
        /*007e*/ 	.short	(.L_25 - .L_24)
.L_24:
        /*0080*/ 	.word	0x00000008
.L_25:


//--------------------- .nv.callgraph             --------------------------
	.section	.nv.callgraph,"",@"SHT_CUDA_CALLGRAPH"
	.align	4
	.sectionentsize	8
	.align		4
        /*0000*/ 	.word	0x00000000
	.align		4
        /*0004*/ 	.word	0xffffffff
	.align		4
        /*0008*/ 	.word	0x00000000
	.align		4
        /*000c*/ 	.word	0xfffffffe
	.align		4
        /*0010*/ 	.word	0x00000000
	.align		4
        /*0014*/ 	.word	0xfffffffd
	.align		4
        /*0018*/ 	.word	0x00000000
	.align		4
        /*001c*/ 	.word	0xfffffffc


//--------------------- .text._Z12convolKernelPfS_ii --------------------------
	.section	.text._Z12convolKernelPfS_ii,"ax",@progbits
	.align	128
        .global         _Z12convolKernelPfS_ii
        .type           _Z12convolKernelPfS_ii,@function
        .size           _Z12convolKernelPfS_ii,(.L_x_18 - _Z12convolKernelPfS_ii)
        .other          _Z12convolKernelPfS_ii,@"STO_CUDA_ENTRY STV_DEFAULT"
_Z12convolKernelPfS_ii:
.text._Z12convolKernelPfS_ii:
[----:B------:R-:W-:Y:S01]  /*0000*/  LDC R1, c[0x0][0x37c] ;  /* 0x0000df00ff017b82 */ /* 0x000fe20000000800 */
[----:B------:R-:W0:Y:S07]  /*0010*/  S2R R8, SR_CTAID.X ;  /* 0x0000000000087919 */ /* 0x000e2e0000002500 */
[----:B------:R-:W1:Y:S01]  /*0020*/  LDC.64 R4, c[0x0][0x390] ;  /* 0x0000e400ff047b82 */ /* 0x000e620000000a00 */
[----:B------:R-:W0:Y:S01]  /*0030*/  LDCU UR4, c[0x0][0x360] ;  /* 0x00006c00ff0477ac */ /* 0x000e220008000800 */
[----:B------:R-:W0:Y:S01]  /*0040*/  S2R R3, SR_TID.X ;  /* 0x0000000000037919 */ /* 0x000e220000002100 */
[----:B------:R-:W2:Y:S01]  /*0050*/  LDCU UR5, c[0x0][0x364] ;  /* 0x00006c80ff0577ac */ /* 0x000ea20008000800 */
[----:B------:R-:W2:Y:S01]  /*0060*/  S2R R0, SR_CTAID.Y ;  /* 0x0000000000007919 */ /* 0x000ea20000002600 */
[----:B------:R-:W2:Y:S01]  /*0070*/  S2R R7, SR_TID.Y ;  /* 0x0000000000077919 */ /* 0x000ea20000002200 */
[----:B0-----:R-:W-:-:S05]  /*0080*/  IMAD R8, R8, UR4, R3 ;  /* 0x0000000408087c24 */ /* 0x001fca000f8e0203 */
[----:B-1----:R-:W-:Y:S01]  /*0090*/  ISETP.GE.AND P0, PT, R8, R5, PT ;  /* 0x000000050800720c */ /* 0x002fe20003f06270 */
[----:B--2---:R-:W-:-:S05]  /*00a0*/  IMAD R3, R0, UR5, R7 ;  /* 0x0000000500037c24 */ /* 0x004fca000f8e0207 */
[----:B------:R-:W-:-:S13]  /*00b0*/  ISETP.GE.OR P0, PT, R3, R4, P0 ;  /* 0x000000040300720c */ /* 0x000fda0000706670 */
[----:B------:R-:W-:Y:S05]  /*00c0*/  @P0 EXIT ;  /* 0x000000000000094d */ /* 0x000fea0003800000 */
[----:B------:R-:W0:Y:S01]  /*00d0*/  LDC.64 R6, c[0x0][0x380] ;  /* 0x0000e000ff067b82 */ /* 0x000e220000000a00 */
[----:B------:R-:W1:Y:S01]  /*00e0*/  LDCU.64 UR4, c[0x0][0x358] ;  /* 0x00006b00ff0477ac */ /* 0x000e620008000a00 */
[----:B------:R-:W-:Y:S01]  /*00f0*/  VIADD R9, R5, 0xffffffff ;  /* 0xffffffff05097836 */ /* 0x000fe20000000000 */
[----:B------:R-:W-:Y:S01]  /*0100*/  ISETP.GE.AND P0, PT, R8, 0x1, PT ;  /* 0x000000010800780c */ /* 0x000fe20003f06270 */
[----:B------:R-:W-:-:S03]  /*0110*/  IMAD R2, R3, R5, R8 ;  /* 0x0000000503027224 */ /* 0x000fc600078e0208 */
[----:B------:R-:W-:Y:S01]  /*0120*/  ISETP.GE.AND P1, PT, R8, R9, PT ;  /* 0x000000090800720c */ /* 0x000fe20003f26270 */
[----:B------:R-:W-:-:S04]  /*0130*/  VIADD R11, R2, 0xffffffff ;  /* 0xffffffff020b7836 */ /* 0x000fc80000000000 */
[----:B0-----:R-:W-:-:S05]  /*0140*/  IMAD.WIDE R10, R11, 0x4, R6 ;  /* 0x000000040b0a7825 */ /* 0x001fca00078e0206 */
[----:B-1----:R0:W5:Y:S04]  /*0150*/  @P0 LDG.E R16, desc[UR4][R10.64] ;  /* 0x000000040a100981 */ /* 0x002168000c1e1900 */
[----:B------:R0:W5:Y:S04]  /*0160*/  @!P1 LDG.E R18, desc[UR4][R10.64+0x8] ;  /* 0x000008040a129981 */ /* 0x000168000c1e1900 */
[----:B------:R0:W5:Y:S01]  /*0170*/  LDG.E R0, desc[UR4][R10.64+0x4] ;  /* 0x000004040a007981 */ /* 0x000162000c1e1900 */
[----:B------:R-:W-:Y:S01]  /*0180*/  IADD3 R4, PT, PT, R4, -0x1, RZ ;  /* 0xffffffff04047810 */ /* 0x000fe20007ffe0ff */
[----:B------:R-:W-:Y:S01]  /*0190*/  BSSY.RECONVERGENT B0, `(.L_x_0) ;  /* 0x0000016000007945 */ /* 0x000fe20003800200 */
[C---:B------:R-:W-:Y:S01]  /*01a0*/  ISETP.NE.AND P2, PT, R3.reuse, RZ, PT ;  /* 0x000000ff0300720c */ /* 0x040fe20003f45270 */
[----:B------:R-:W-:Y:S01]  /*01b0*/  IMAD.MOV.U32 R9, RZ, RZ, RZ ;  /* 0x000000ffff097224 */ /* 0x000fe200078e00ff */
[----:B------:R-:W-:Y:S01]  /*01c0*/  ISETP.GE.U32.AND P3, PT, R3, R4, PT ;  /* 0x000000040300720c */ /* 0x000fe20003f66070 */
[----:B------:R-:W-:-:S12]  /*01d0*/  IMAD.MOV.U32 R4, RZ, RZ, RZ ;  /* 0x000000ffff047224 */ /* 0x000fd800078e00ff */
[----:B0-----:R-:W-:Y:S05]  /*01e0*/  @P3 BRA `(.L_x_1) ;  /* 0x0000000000403947 */ /* 0x001fea0003800000 */
[----:B------:R-:W0:Y:S01]  /*01f0*/  LDC.64 R10, c[0x0][0x380] ;  /* 0x0000e000ff0a7b82 */ /* 0x000e220000000a00 */
[----:B------:R-:W-:Y:S01]  /*0200*/  IMAD R9, R3, R5, R5 ;  /* 0x0000000503097224 */ /* 0x000fe200078e0205 */
[----:B------:R-:W-:Y:S02]  /*0210*/  IADD3 R13, PT, PT, R5, -0x1, RZ ;  /* 0xffffffff050d7810 */ /* 0x000fe40007ffe0ff */
[C---:B------:R-:W-:Y:S01]  /*0220*/  ISETP.GE.AND P3, PT, R8.reuse, 0x1, PT ;  /* 0x000000010800780c */ /* 0x040fe20003f66270 */
[C---:B------:R-:W-:Y:S01]  /*0230*/  IMAD.IADD R9, R8.reuse, 0x1, R9 ;  /* 0x0000000108097824 */ /* 0x040fe200078e0209 */
[----:B------:R-:W-:-:S03]  /*0240*/  ISETP.GE.AND P4, PT, R8, R13, PT ;  /* 0x0000000d0800720c */ /* 0x000fc60003f86270 */
[----:B0-----:R-:W-:-:S05]  /*0250*/  IMAD.WIDE R10, R9, 0x4, R10 ;  /* 0x00000004090a7825 */ /* 0x001fca00078e020a */
[----:B------:R-:W2:Y:S04]  /*0260*/  LDG.E R9, desc[UR4][R10.64] ;  /* 0x000000040a097981 */ /* 0x000ea8000c1e1900 */
[----:B------:R-:W3:Y:S04]  /*0270*/  @P3 LDG.E R12, desc[UR4][R10.64+-0x4] ;  /* 0xfffffc040a0c3981 */ /* 0x000ee8000c1e1900 */
[----:B------:R-:W4:Y:S01]  /*0280*/  @!P4 LDG.E R14, desc[UR4][R10.64+0x4] ;  /* 0x000004040a0ec981 */ /* 0x000f22000c1e1900 */
[----:B------:R-:W-:Y:S01]  /*0290*/  IMAD.MOV.U32 R4, RZ, RZ, 0x3f800000 ;  /* 0x3f800000ff047424 */ /* 0x000fe200078e00ff */
[----:B------:R-:W-:-:S05]  /*02a0*/  @P3 MOV R4, 0x40000000 ;  /* 0x4000000000043802 */ /* 0x000fca0000000f00 */
[----:B------:R-:W-:Y:S01]  /*02b0*/  @!P4 FADD R4, R4, 1 ;  /* 0x3f8000000404c421 */ /* 0x000fe20000000000 */
[----:B--2---:R-:W-:-:S04]  /*02c0*/  FADD R9, RZ, R9 ;  /* 0x00000009ff097221 */ /* 0x004fc80000000000 */
[----:B---3--:R-:W-:-:S04]  /*02d0*/  @P3 FADD R9, R9, R12 ;  /* 0x0000000c09093221 */ /* 0x008fc80000000000 */
[----:B----4-:R-:W-:-:S07]  /*02e0*/  @!P4 FADD R9, R9, R14 ;  /* 0x0000000e0909c221 */ /* 0x010fce0000000000 */
.L_x_1:
[----:B------:R-:W-:Y:S05]  /*02f0*/  BSYNC.RECONVERGENT B0 ;  /* 0x0000000000007941 */ /* 0x000fea0003800200 */
.L_x_0:
[----:B-----5:R-:W-:Y:S01]  /*0300*/  @P0 FADD R9, R9, R16 ;  /* 0x0000001009090221 */ /* 0x020fe20000000000 */
[----:B------:R-:W-:Y:S01]  /*0310*/  @P0 FADD R4, R4, 1 ;  /* 0x3f80000004040421 */ /* 0x000fe20000000000 */
[----:B------:R-:W-:Y:S02]  /*0320*/  BSSY.RECONVERGENT B0, `(.L_x_2) ;  /* 0x0000010000007945 */ /* 0x000fe40003800200 */
[----:B------:R-:W-:Y:S01]  /*0330*/  @!P1 FADD R9, R9, R18 ;  /* 0x0000001209099221 */ /* 0x000fe20000000000 */
[----:B------:R-:W-:Y:S01]  /*0340*/  @!P1 FADD R4, R4, 1 ;  /* 0x3f80000004049421 */ /* 0x000fe20000000000 */
[----:B------:R-:W-:Y:S06]  /*0350*/  @!P2 BRA `(.L_x_3) ;  /* 0x000000000030a947 */ /* 0x000fec0003800000 */
[----:B------:R-:W-:-:S04]  /*0360*/  VIADD R3, R3, 0xffffffff ;  /* 0xffffffff03037836 */ /* 0x000fc80000000000 */
[----:B------:R-:W-:-:S04]  /*0370*/  IMAD R3, R3, R5, R8 ;  /* 0x0000000503037224 */ /* 0x000fc800078e0208 */
[----:B------:R-:W-:-:S05]  /*0380*/  IMAD.WIDE R6, R3, 0x4, R6 ;  /* 0x0000000403067825 */ /* 0x000fca00078e0206 */
[----:B------:R-:W2:Y:S04]  /*0390*/  LDG.E R8, desc[UR4][R6.64] ;  /* 0x0000000406087981 */ /* 0x000ea8000c1e1900 */
[----:B------:R-:W3:Y:S04]  /*03a0*/  @P0 LDG.E R10, desc[UR4][R6.64+-0x4] ;  /* 0xfffffc04060a0981 */ /* 0x000ee8000c1e1900 */
[----:B------:R-:W4:Y:S01]  /*03b0*/  @!P1 LDG.E R12, desc[UR4][R6.64+0x4] ;  /* 0x00000404060c9981 */ /* 0x000f22000c1e1900 */
[----:B------:R-:W-:-:S04]  /*03c0*/  FADD R4, R4, 1 ;  /* 0x3f80000004047421 */ /* 0x000fc80000000000 */
[----:B------:R-:W-:-:S04]  /*03d0*/  @P0 FADD R4, R4, 1 ;  /* 0x3f80000004040421 */ /* 0x000fc80000000000 */
[----:B------:R-:W-:Y:S01]  /*03e0*/  @!P1 FADD R4, R4, 1 ;  /* 0x3f80000004049421 */ /* 0x000fe20000000000 */
[----:B--2---:R-:W-:-:S04]  /*03f0*/  FADD R9, R9, R8 ;  /* 0x0000000809097221 */ /* 0x004fc80000000000 */
[----:B---3--:R-:W-:-:S04]  /*0400*/  @P0 FADD R9, R9, R10 ;  /* 0x0000000a09090221 */ /* 0x008fc80000000000 */
[----:B----4-:R-:W-:-:S07]  /*0410*/  @!P1 FADD R9, R9, R12 ;  /* 0x0000000c09099221 */ /* 0x010fce0000000000 */
.L_x_3:
[----:B------:R-:W-:Y:S05]  /*0420*/  BSYNC.RECONVERGENT B0 ;  /* 0x0000000000007941 */ /* 0x000fea0003800200 */
.L_x_2:
[----:B------:R-:W-:Y:S01]  /*0430*/  FMUL R6, R4, 0.5 ;  /* 0x3f00000004067820 */ /* 0x000fe20000400000 */
[----:B------:R-:W-:Y:S03]  /*0440*/  BSSY.RECONVERGENT B0, `(.L_x_4) ;  /* 0x000000e000007945 */ /* 0x000fe60003800200 */
[C---:B------:R-:W-:Y:S01]  /*0450*/  FADD R11, R6.reuse, R4 ;  /* 0x00000004060b7221 */ /* 0x040fe20000000000 */
[----:B------:R-:W-:-:S03]  /*0460*/  FFMA R0, R6, R0, R9 ;  /* 0x0000000006007223 */ /* 0x000fc60000000009 */
[----:B------:R-:W0:Y:S08]  /*0470*/  MUFU.RCP R3, R11 ;  /* 0x0000000b00037308 */ /* 0x000e300000001000 */
[----:B------:R-:W1:Y:S01]  /*0480*/  FCHK P0, R0, R11 ;  /* 0x0000000b00007302 */ /* 0x000e620000000000 */
[----:B0-----:R-:W-:-:S04]  /*0490*/  FFMA R4, -R11, R3, 1 ;  /* 0x3f8000000b047423 */ /* 0x001fc80000000103 */
[----:B------:R-:W-:-:S04]  /*04a0*/  FFMA R3, R3, R4, R3 ;  /* 0x0000000403037223 */ /* 0x000fc80000000003 */
[----:B------:R-:W-:-:S04]  /*04b0*/  FFMA R4, R0, R3, RZ ;  /* 0x0000000300047223 */ /* 0x000fc800000000ff */
[----:B------:R-:W-:-:S04]  /*04c0*/  FFMA R5, -R11, R4, R0 ;  /* 0x000000040b057223 */ /* 0x000fc80000000100 */
[----:B------:R-:W-:Y:S01]  /*04d0*/  FFMA R7, R3, R5, R4 ;  /* 0x0000000503077223 */ /* 0x000fe20000000004 */
[----:B-1----:R-:W-:Y:S06]  /*04e0*/  @!P0 BRA `(.L_x_5) ;  /* 0x00000000000c8947 */ /* 0x002fec0003800000 */
[----:B------:R-:W-:-:S07]  /*04f0*/  MOV R4, 0x510 ;  /* 0x0000051000047802 */ /* 0x000fce0000000f00 */
[----:B------:R-:W-:Y:S05]  /*0500*/  CALL.REL.NOINC `($__internal_0_$__cuda_sm3x_div_rn_noftz_f32_slowpath) ;  /* 0x0000000000187944 */ /* 0x000fea0003c00000 */
[----:B------:R-:W-:-:S07]  /*0510*/  IMAD.MOV.U32 R7, RZ, RZ, R0 ;  /* 0x000000ffff077224 */ /* 0x000fce00078e0000 */
.L_x_5:
[----:B------:R-:W-:Y:S05]  /*0520*/  BSYNC.RECONVERGENT B0 ;  /* 0x0000000000007941 */ /* 0x000fea0003800200 */
.L_x_4:
[----:B------:R-:W0:Y:S02]  /*0530*/  LDC.64 R4, c[0x0][0x388] ;  /* 0x0000e200ff047b82 */ /* 0x000e240000000a00 */
[----:B0-----:R-:W-:-:S05]  /*0540*/  IMAD.WIDE R2, R2, 0x4, R4 ;  /* 0x0000000402027825 */ /* 0x001fca00078e0204 */
[----:B------:R-:W-:Y:S01]  /*0550*/  STG.E desc[UR4][R2.64], R7 ;  /* 0x0000000702007986 */ /* 0x000fe2000c101904 */
[----:B------:R-:W-:Y:S05]  /*0560*/  EXIT ;  /* 0x000000000000794d */ /* 0x000fea0003800000 */
        .weak           $__internal_0_$__cuda_sm3x_div_rn_noftz_f32_slowpath
        .type           $__internal_0_$__cuda_sm3x_div_rn_noftz_f32_slowpath,@function
        .size           $__internal_0_$__cuda_sm3x_div_rn_noftz_f32_slowpath,(.L_x_18 - $__internal_0_$__cuda_sm3x_div_rn_noftz_f32_slowpath)
$__internal_0_$__cuda_sm3x_div_rn_noftz_f32_slowpath:
[----:B------:R-:W-:Y:S01]  /*0570*/  SHF.R.U32.HI R5, RZ, 0x17, R11 ;  /* 0x00000017ff057819 */ /* 0x000fe2000001160b */
[----:B------:R-:W-:Y:S01]  /*0580*/  BSSY.RECONVERGENT B1, `(.L_x_6) ;  /* 0x0000065000017945 */ /* 0x000fe20003800200 */
[--C-:B------:R-:W-:Y:S02]  /*0590*/  SHF.R.U32.HI R3, RZ, 0x17, R0.reuse ;  /* 0x00000017ff037819 */ /* 0x100fe40000011600 */
[----:B------:R-:W-:Y:S01]  /*05a0*/  LOP3.LUT R13, R5, 0xff, RZ, 0xc0, !PT ;  /* 0x000000ff050d7812 */ /* 0x000fe200078ec0ff */
[----:B------:R-:W-:Y:S01]  /*05b0*/  IMAD.MOV.U32 R5, RZ, RZ, R0 ;  /* 0x000000ffff057224 */ /* 0x000fe200078e0000 */
[----:B------:R-:W-:Y:S02]  /*05c0*/  LOP3.LUT R10, R3, 0xff, RZ, 0xc0, !PT ;  /* 0x000000ff030a7812 */ /* 0x000fe400078ec0ff */
[----:B------:R-:W-:Y:S02]  /*05d0*/  IADD3 R9, PT, PT, R13, -0x1, RZ ;  /* 0xffffffff0d097810 */ /* 0x000fe40007ffe0ff */
[----:B------:R-:W-:Y:S01]  /*05e0*/  MOV R6, R11 ;  /* 0x0000000b00067202 */ /* 0x000fe20000000f00 */
[----:B------:R-:W-:Y:S01]  /*05f0*/  VIADD R8, R10, 0xffffffff ;  /* 0xffffffff0a087836 */ /* 0x000fe20000000000 */
[----:B------:R-:W-:-:S04]  /*0600*/  ISETP.GT.U32.AND P0, PT, R9, 0xfd, PT ;  /* 0x000000fd0900780c */ /* 0x000fc80003f04070 */
[----:B------:R-:W-:-:S13]  /*0610*/  ISETP.GT.U32.OR P0, PT, R8, 0xfd, P0 ;  /* 0x000000fd0800780c */ /* 0x000fda0000704470 */
[----:B------:R-:W-:Y:S01]  /*0620*/  @!P0 IMAD.MOV.U32 R7, RZ, RZ, RZ ;  /* 0x000000ffff078224 */ /* 0x000fe200078e00ff */
[----:B------:R-:W-:Y:S06]  /*0630*/  @!P0 BRA `(.L_x_7) ;  /* 0x0000000000608947 */ /* 0x000fec0003800000 */
[----:B------:R-:W-:Y:S01]  /*0640*/  FSETP.GTU.FTZ.AND P0, PT, |R0|, +INF , PT ;  /* 0x7f8000000000780b */ /* 0x000fe20003f1c200 */
[----:B------:R-:W-:Y:S01]  /*0650*/  IMAD.MOV.U32 R3, RZ, RZ, R11 ;  /* 0x000000ffff037224 */ /* 0x000fe200078e000b */
[----:B------:R-:W-:-:S04]  /*0660*/  FSETP.GTU.FTZ.AND P1, PT, |R11|, +INF , PT ;  /* 0x7f8000000b00780b */ /* 0x000fc80003f3c200 */
[----:B------:R-:W-:-:S13]  /*0670*/  PLOP3.LUT P0, PT, P0, P1, PT, 0xf8, 0x8f ;  /* 0x00000000008f781c */ /* 0x000fda0000703f70 */
[----:B------:R-:W-:Y:S05]  /*0680*/  @P0 BRA `(.L_x_8) ;  /* 0x00000004004c0947 */ /* 0x000fea0003800000 */
[----:B------:R-:W-:-:S13]  /*0690*/  LOP3.LUT P0, RZ, R6, 0x7fffffff, R5, 0xc8, !PT ;  /* 0x7fffffff06ff7812 */ /* 0x000fda000780c805 */
[----:B------:R-:W-:Y:S05]  /*06a0*/  @!P0 BRA `(.L_x_9) ;  /* 0x00000004003c8947 */ /* 0x000fea0003800000 */
[C---:B------:R-:W-:Y:S02]  /*06b0*/  FSETP.NEU.FTZ.AND P1, PT, |R0|.reuse, +INF , PT ;  /* 0x7f8000000000780b */ /* 0x040fe40003f3d200 */
[----:B------:R-:W-:Y:S02]  /*06c0*/  FSETP.NEU.FTZ.AND P2, PT, |R3|, +INF , PT ;  /* 0x7f8000000300780b */ /* 0x000fe40003f5d200 */
[----:B------:R-:W-:-:S11]  /*06d0*/  FSETP.NEU.FTZ.AND P0, PT, |R0|, +INF , PT ;  /* 0x7f8000000000780b */ /* 0x000fd60003f1d200 */
[----:B------:R-:W-:Y:S05]  /*06e0*/  @!P2 BRA !P1, `(.L_x_9) ;  /* 0x00000004002ca947 */ /* 0x000fea0004800000 */
[----:B------:R-:W-:-:S04]  /*06f0*/  LOP3.LUT P1, RZ, R5, 0x7fffffff, RZ, 0xc0, !PT ;  /* 0x7fffffff05ff7812 */ /* 0x000fc8000782c0ff */
[----:B------:R-:W-:-:S13]  /*0700*/  PLOP3.LUT P1, PT, P2, P1, PT, 0x2f, 0xf2 ;  /* 0x0000000000f2781c */ /* 0x000fda0001722577 */
[----:B------:R-:W-:Y:S05]  /*0710*/  @P1 BRA `(.L_x_10) ;  /* 0x0000000400181947 */ /* 0x000fea0003800000 */
[----:B------:R-:W-:-:S04]  /*0720*/  LOP3.LUT P1, RZ, R6, 0x7fffffff, RZ, 0xc0, !PT ;  /* 0x7fffffff06ff7812 */ /* 0x000fc8000782c0ff */
[----:B------:R-:W-:-:S13]  /*0730*/  PLOP3.LUT P0, PT, P0, P1, PT, 0x2f, 0xf2 ;  /* 0x0000000000f2781c */ /* 0x000fda0000702577 */
[----:B------:R-:W-:Y:S05]  /*0740*/  @P0 BRA `(.L_x_11) ;  /* 0x0000000400000947 */ /* 0x000fea0003800000 */
[----:B------:R-:W-:Y:S02]  /*0750*/  ISETP.GE.AND P0, PT, R8, RZ, PT ;  /* 0x000000ff0800720c */ /* 0x000fe40003f06270 */
[----:B------:R-:W-:-:S11]  /*0760*/  ISETP.GE.AND P1, PT, R9, RZ, PT ;  /* 0x000000ff0900720c */ /* 0x000fd60003f26270 */
[----:B------:R-:W-:Y:S01]  /*0770*/  @P0 MOV R7, RZ ;  /* 0x000000ff00070202 */ /* 0x000fe20000000f00 */
[----:B------:R-:W-:Y:S02]  /*0780*/  @!P0 IMAD.MOV.U32 R7, RZ, RZ, -0x40 ;  /* 0xffffffc0ff078424 */ /* 0x000fe400078e00ff */
[----:B------:R-:W-:Y:S01]  /*0790*/  @!P0 FFMA R5, R0, 1.84467440737095516160e+19, RZ ;  /* 0x5f80000000058823 */ /* 0x000fe200000000ff */
[----:B------:R-:W-:Y:S01]  /*07a0*/  @!P1 FFMA R6, R3, 1.84467440737095516160e+19, RZ ;  /* 0x5f80000003069823 */ /* 0x000fe200000000ff */
[----:B------:R-:W-:-:S07]  /*07b0*/  @!P1 VIADD R7, R7, 0x40 ;  /* 0x0000004007079836 */ /* 0x000fce0000000000 */
.L_x_7:
[----:B------:R-:W-:Y:S01]  /*07c0*/  LEA R3, R13, 0xc0800000, 0x17 ;  /* 0xc08000000d037811 */ /* 0x000fe200078eb8ff */
[----:B------:R-:W-:Y:S03]  /*07d0*/  BSSY.RECONVERGENT B2, `(.L_x_12) ;  /* 0x0000036000027945 */ /* 0x000fe60003800200 */
[----:B------:R-:W-:Y:S01]  /*07e0*/  IADD3 R3, PT, PT, -R3, R6, RZ ;  /* 0x0000000603037210 */ /* 0x000fe20007ffe1ff */
[----:B------:R-:W-:-:S03]  /*07f0*/  VIADD R6, R10, 0xffffff81 ;  /* 0xffffff810a067836 */ /* 0x000fc60000000000 */
[----:B------:R-:W0:Y:S01]  /*0800*/  MUFU.RCP R8, R3 ;  /* 0x0000000300087308 */ /* 0x000e220000001000 */
[----:B------:R-:W-:Y:S01]  /*0810*/  FADD.FTZ R9, -R3, -RZ ;  /* 0x800000ff03097221 */ /* 0x000fe20000010100 */
[C---:B------:R-:W-:Y:S01]  /*0820*/  IMAD R0, R6.reuse, -0x800000, R5 ;  /* 0xff80000006007824 */ /* 0x040fe200078e0205 */
[----:B------:R-:W-:-:S05]  /*0830*/  IADD3 R6, PT, PT, R6, 0x7f, -R13 ;  /* 0x0000007f06067810 */ /* 0x000fca0007ffe80d */
[----:B------:R-:W-:Y:S02]  /*0840*/  IMAD.IADD R6, R6, 0x1, R7 ;  /* 0x0000000106067824 */ /* 0x000fe400078e0207 */
[----:B0-----:R-:W-:-:S04]  /*0850*/  FFMA R11, R8, R9, 1 ;  /* 0x3f800000080b7423 */ /* 0x001fc80000000009 */
[----:B------:R-:W-:-:S04]  /*0860*/  FFMA R10, R8, R11, R8 ;  /* 0x0000000b080a7223 */ /* 0x000fc80000000008 */
[----:B------:R-:W-:-:S04]  /*0870*/  FFMA R5, R0, R10, RZ ;  /* 0x0000000a00057223 */ /* 0x000fc800000000ff */
[----:B------:R-:W-:-:S04]  /*0880*/  FFMA R8, R9, R5, R0 ;  /* 0x0000000509087223 */ /* 0x000fc80000000000 */
[----:B------:R-:W-:-:S04]  /*0890*/  FFMA R11, R10, R8, R5 ;  /* 0x000000080a0b7223 */ /* 0x000fc80000000005 */
[----:B------:R-:W-:-:S04]  /*08a0*/  FFMA R8, R9, R11, R0 ;  /* 0x0000000b09087223 */ /* 0x000fc80000000000 */
[----:B------:R-:W-:-:S05]  /*08b0*/  FFMA R0, R10, R8, R11 ;  /* 0x000000080a007223 */ /* 0x000fca000000000b */
[----:B------:R-:W-:-:S04]  /*08c0*/  SHF.R.U32.HI R3, RZ, 0x17, R0 ;  /* 0x00000017ff037819 */ /* 0x000fc80000011600 */
[----:B------:R-:W-:-:S04]  /*08d0*/  LOP3.LUT R3, R3, 0xff, RZ, 0xc0, !PT ;  /* 0x000000ff03037812 */ /* 0x000fc800078ec0ff */
[----:B------:R-:W-:-:S05]  /*08e0*/  IADD3 R7, PT, PT, R3, R6, RZ ;  /* 0x0000000603077210 */ /* 0x000fca0007ffe0ff */
[----:B------:R-:W-:-:S05]  /*08f0*/  VIADD R3, R7, 0xffffffff ;  /* 0xffffffff07037836 */ /* 0x000fca0000000000 */
[----:B------:R-:W-:-:S13]  /*0900*/  ISETP.GE.U32.AND P0, PT, R3, 0xfe, PT ;  /* 0x000000fe0300780c */ /* 0x000fda0003f06070 */
[----:B------:R-:W-:Y:S05]  /*0910*/  @!P0 BRA `(.L_x_13) ;  /* 0x0000000000808947 */ /* 0x000fea0003800000 */
[----:B------:R-:W-:-:S13]  /*0920*/  ISETP.GT.AND P0, PT, R7, 0xfe, PT ;  /* 0x000000fe0700780c */ /* 0x000fda0003f04270 */
[----:B------:R-:W-:Y:S05]  /*0930*/  @P0 BRA `(.L_x_14) ;  /* 0x00000000006c0947 */ /* 0x000fea0003800000 */
[----:B------:R-:W-:-:S13]  /*0940*/  ISETP.GE.AND P0, PT, R7, 0x1, PT ;  /* 0x000000010700780c */ /* 0x000fda0003f06270 */
[----:B------:R-:W-:Y:S05]  /*0950*/  @P0 BRA `(.L_x_15) ;  /* 0x0000000000740947 */ /* 0x000fea0003800000 */
[----:B------:R-:W-:Y:S02]  /*0960*/  ISETP.GE.AND P0, PT, R7, -0x18, PT ;  /* 0xffffffe80700780c */ /* 0x000fe40003f06270 */
[----:B------:R-:W-:-:S11]  /*0970*/  LOP3.LUT R0, R0, 0x80000000, RZ, 0xc0, !PT ;  /* 0x8000000000007812 */ /* 0x000fd600078ec0ff */
[----:B------:R-:W-:Y:S05]  /*0980*/  @!P0 BRA `(.L_x_15) ;  /* 0x0000000000688947 */ /* 0x000fea0003800000 */
[CCC-:B------:R-:W-:Y:S01]  /*0990*/  FFMA.RZ R3, R10.reuse, R8.reuse, R11.reuse ;  /* 0x000000080a037223 */ /* 0x1c0fe2000000c00b */
[CCC-:B------:R-:W-:Y:S01]  /*09a0*/  FFMA.RM R6, R10.reuse, R8.reuse, R11.reuse ;  /* 0x000000080a067223 */ /* 0x1c0fe2000000400b */
[C---:B------:R-:W-:Y:S02]  /*09b0*/  ISETP.NE.AND P2, PT, R7.reuse, RZ, PT ;  /* 0x000000ff0700720c */ /* 0x040fe40003f45270 */
[----:B------:R-:W-:Y:S02]  /*09c0*/  ISETP.NE.AND P1, PT, R7, RZ, PT ;  /* 0x000000ff0700720c */ /* 0x000fe40003f25270 */
[----:B------:R-:W-:Y:S01]  /*09d0*/  LOP3.LUT R5, R3, 0x7fffff, RZ, 0xc0, !PT ;  /* 0x007fffff03057812 */ /* 0x000fe200078ec0ff */
[----:B------:R-:W-:Y:S01]  /*09e0*/  FFMA.RP R3, R10, R8, R11 ;  /* 0x000000080a037223 */ /* 0x000fe2000000800b */
[----:B------:R-:W-:Y:S01]  /*09f0*/  IADD3 R8, PT, PT, R7, 0x20, RZ ;  /* 0x0000002007087810 */ /* 0x000fe20007ffe0ff */
[----:B------:R-:W-:Y:S01]  /*0a00*/  IMAD.MOV R7, RZ, RZ, -R7 ;  /* 0x000000ffff077224 */ /* 0x000fe200078e0a07 */
[----:B------:R-:W-:-:S02]  /*0a10*/  LOP3.LUT R5, R5, 0x800000, RZ, 0xfc, !PT ;  /* 0x0080000005057812 */ /* 0x000fc400078efcff */
[----:B------:R-:W-:Y:S02]  /*0a20*/  FSETP.NEU.FTZ.AND P0, PT, R3, R6, PT ;  /* 0x000000060300720b */ /* 0x000fe40003f1d000 */
[----:B------:R-:W-:Y:S02]  /*0a30*/  SHF.L.U32 R8, R5, R8, RZ ;  /* 0x0000000805087219 */ /* 0x000fe400000006ff */
[----:B------:R-:W-:Y:S02]  /*0a40*/  SEL R6, R7, RZ, P2 ;  /* 0x000000ff07067207 */ /* 0x000fe40001000000 */
[----:B------:R-:W-:Y:S02]  /*0a50*/  ISETP.NE.AND P1, PT, R8, RZ, P1 ;  /* 0x000000ff0800720c */ /* 0x000fe40000f25270 */
[----:B------:R-:W-:Y:S02]  /*0a60*/  SHF.R.U32.HI R6, RZ, R6, R5 ;  /* 0x00000006ff067219 */ /* 0x000fe40000011605 */
[----:B------:R-:W-:-:S02]  /*0a70*/  PLOP3.LUT P0, PT, P0, P1, PT, 0xf8, 0x8f ;  /* 0x00000000008f781c */ /* 0x000fc40000703f70 */
[----:B------:R-:W-:Y:S02]  /*0a80*/  SHF.R.U32.HI R8, RZ, 0x1, R6 ;  /* 0x00000001ff087819 */ /* 0x000fe40000011606 */
[----:B------:R-:W-:-:S04]  /*0a90*/  SEL R3, RZ, 0x1, !P0 ;  /* 0x00000001ff037807 */ /* 0x000fc80004000000 */
[----:B------:R-:W-:-:S04]  /*0aa0*/  LOP3.LUT R3, R3, 0x1, R8, 0xf8, !PT ;  /* 0x0000000103037812 */ /* 0x000fc800078ef808 */
[----:B------:R-:W-:-:S04]  /*0ab0*/  LOP3.LUT R3, R3, R6, RZ, 0xc0, !PT ;  /* 0x0000000603037212 */ /* 0x000fc800078ec0ff */
[----:B------:R-:W-:-:S04]  /*0ac0*/  IADD3 R3, PT, PT, R8, R3, RZ ;  /* 0x0000000308037210 */ /* 0x000fc80007ffe0ff */
[----:B------:R-:W-:Y:S01]  /*0ad0*/  LOP3.LUT R0, R3, R0, RZ, 0xfc, !PT ;  /* 0x0000000003007212 */ /* 0x000fe200078efcff */
[----:B------:R-:W-:Y:S06]  /*0ae0*/  BRA `(.L_x_15) ;  /* 0x0000000000107947 */ /* 0x000fec0003800000 */
.L_x_14:
[----:B------:R-:W-:-:S04]  /*0af0*/  LOP3.LUT R0, R0, 0x80000000, RZ, 0xc0, !PT ;  /* 0x8000000000007812 */ /* 0x000fc800078ec0ff */
[----:B------:R-:W-:Y:S01]  /*0b00*/  LOP3.LUT R0, R0, 0x7f800000, RZ, 0xfc, !PT ;  /* 0x7f80000000007812 */ /* 0x000fe200078efcff */
[----:B------:R-:W-:Y:S06]  /*0b10*/  BRA `(.L_x_15) ;  /* 0x0000000000047947 */ /* 0x000fec0003800000 */
.L_x_13:
[----:B------:R-:W-:-:S07]  /*0b20*/  IMAD R0, R6, 0x800000, R0 ;  /* 0x0080000006007824 */ /* 0x000fce00078e0200 */
.L_x_15:
[----:B------:R-:W-:Y:S05]  /*0b30*/  BSYNC.RECONVERGENT B2 ;  /* 0x0000000000027941 */ /* 0x000fea0003800200 */
.L_x_12:
[----:B------:R-:W-:Y:S05]  /*0b40*/  BRA `(.L_x_16) ;  /* 0x0000000000207947 */ /* 0x000fea0003800000 */
.L_x_11:
[----:B------:R-:W-:-:S04]  /*0b50*/  LOP3.LUT R0, R6, 0x80000000, R5, 0x48, !PT ;  /* 0x8000000006007812 */ /* 0x000fc800078e4805 */
[----:B------:R-:W-:Y:S01]  /*0b60*/  LOP3.LUT R0, R0, 0x7f800000, RZ, 0xfc, !PT ;  /* 0x7f80000000007812 */ /* 0x000fe200078efcff */
[----:B------:R-:W-:Y:S06]  /*0b70*/  BRA `(.L_x_16) ;  /* 0x0000000000147947 */ /* 0x000fec0003800000 */
.L_x_10:
[----:B------:R-:W-:Y:S01]  /*0b80*/  LOP3.LUT R0, R6, 0x80000000, R5, 0x48, !PT ;  /* 0x8000000006007812 */ /* 0x000fe200078e4805 */
[----:B------:R-:W-:Y:S06]  /*0b90*/  BRA `(.L_x_16) ;  /* 0x00000000000c7947 */ /* 0x000fec0003800000 */
.L_x_9:
[----:B------:R-:W0:Y:S01]  /*0ba0*/  MUFU.RSQ R0, -QNAN ;  /* 0xffc0000000007908 */ /* 0x000e220000001400 */
[----:B------:R-:W-:Y:S05]  /*0bb0*/  BRA `(.L_x_16) ;  /* 0x0000000000047947 */ /* 0x000fea0003800000 */
.L_x_8:
[----:B------:R-:W-:-:S07]  /*0bc0*/  FADD.FTZ R0, R0, R3 ;  /* 0x0000000300007221 */ /* 0x000fce0000010000 */
.L_x_16:
[----:B------:R-:W-:Y:S05]  /*0bd0*/  BSYNC.RECONVERGENT B1 ;  /* 0x0000000000017941 */ /* 0x000fea0003800200 */
.L_x_6:
[----:B------:R-:W-:-:S04]  /*0be0*/  HFMA2 R5, -RZ, RZ, 0, 0 ;  /* 0x00000000ff057431 */ /* 0x000fc800000001ff */
[----:B0-----:R-:W-:Y:S05]  /*0bf0*/  RET.REL.NODEC R4 `(_Z12convolKernelPfS_ii) ;  /* 0xfffffff404007950 */ /* 0x001fea0003c3ffff */
.L_x_17:
[----:B------:R-:W-:-:S00]  /*0c00*/  BRA `(.L_x_17) ;  /* 0xfffffffc00fc7947 */ /* 0x000fc0000383ffff */
[----:B------:R-:W-:-:S00]  /*0c10*/  NOP ;  /* 0x0000000000007918 */ /* 0x000fc00000000000 */
        /* <DEDUP_REMOVED lines=14> */
.L_x_18:


//--------------------- .nv.shared.reserved.0     --------------------------
	.section	.nv.shared.reserved.0,"aw",@nobits
	.weak		__nv_reservedSMEM_offset_0_alias
	.size		__nv_reservedSMEM_offset_0_alias, 0, 64
	.other		__nv_reservedSMEM_offset_0_alias,@"STO_CUDA_RESERVED_SHARED STV_DEFAULT"
__nv_reservedSMEM_offset_0_alias:
	.zero		0
	.zero		64


//--------------------- .nv.constant0._Z12convolKernelPfS_ii --------------------------
	.section	.nv.constant0._Z12convolKernelPfS_ii,"a",@progbits
	.sectionflags	@""
	.align	4
.nv.constant0._Z12convolKernelPfS_ii:
	.zero		920


//--------------------- SYMBOLS --------------------------

	.type		.nv.reservedSmem.offset0,@object
	.size		.nv.reservedSmem.offset0,0x4
